//
// Generated by NVIDIA NVVM Compiler
//
// Compiler Build ID: CL-36424714
// Cuda compilation tools, release 13.0, V13.0.88
// Based on NVVM 20.0.0
//

.version 9.0
.target sm_100
.address_size 64

	// .globl	_Z6MatAddPfS_S_

.visible .entry _Z6MatAddPfS_S_(
	.param .u64 .ptr .align 1 _Z6MatAddPfS_S__param_0,
	.param .u64 .ptr .align 1 _Z6MatAddPfS_S__param_1,
	.param .u64 .ptr .align 1 _Z6MatAddPfS_S__param_2
)
{
	.reg .b32 	%r<5>;
	.reg .b32 	%f<4>;
	.reg .b64 	%rd<11>;

	ld.param.u64 	%rd1, [_Z6MatAddPfS_S__param_0];
	ld.param.u64 	%rd2, [_Z6MatAddPfS_S__param_1];
	ld.param.u64 	%rd3, [_Z6MatAddPfS_S__param_2];
	cvta.to.global.u64 	%rd4, %rd3;
	cvta.to.global.u64 	%rd5, %rd2;
	cvta.to.global.u64 	%rd6, %rd1;
	mov.u32 	%r1, %ctaid.x;
	mov.u32 	%r2, %ntid.x;
	mov.u32 	%r3, %tid.x;
	mad.lo.s32 	%r4, %r1, %r2, %r3;
	mul.wide.s32 	%rd7, %r4, 4;
	add.s64 	%rd8, %rd6, %rd7;
	ld.global.f32 	%f1, [%rd8];
	add.s64 	%rd9, %rd5, %rd7;
	ld.global.f32 	%f2, [%rd9];
	fma.rn.f32 	%f3, %f2, 0f40000000, %f1;
	add.s64 	%rd10, %rd4, %rd7;
	st.global.f32 	[%rd10], %f3;
	ret;

}


// ===== COMPILED SASS (sm_100) =====

	.target	sm_100

	.elftype	@"ET_EXEC"


//--------------------- .note.nv.tkinfo           --------------------------
	.section	.note.nv.tkinfo,"",@"SHT_NOTE"
	.sectionflags	@"SHF_NOTE_NV_TKINFO"
	.tkinfo
        /*0018*/ 	.word	0x00000002
        /*0030*/ 	.string	""
        /*0030*/ 	.string	"ptxas"
        /*0030*/ 	.string	"Cuda compilation tools, release 13.0, V13.0.88"
        /*0030*/ 	.string	"Build cuda_13.0.r13.0/compiler.36424714_0"
        /*0030*/ 	.string	"-arch sm_100 -m 64 "



//--------------------- .note.nv.cuinfo           --------------------------
	.section	.note.nv.cuinfo,"",@"SHT_NOTE"
	.sectionflags	@"SHF_NOTE_NV_CUINFO"
        /*0018*/ 	.short	0x0002
        /*001a*/ 	.short	0x0064
        /*001c*/ 	.short	0x0082
	.zero		2


//--------------------- .nv.info                  --------------------------
	.section	.nv.info,"",@"SHT_CUDA_INFO"
	.align	4


	//----- nvinfo : EIATTR_REGCOUNT
	.align		4
        /*0000*/ 	.byte	0x04, 0x2f
        /*0002*/ 	.short	(.L_1 - .L_0)
	.align		4
.L_0:
        /*0004*/ 	.word	index@(_Z6MatAddPfS_S_)
        /*0008*/ 	.word	0x0000000c


	//----- nvinfo : EIATTR_FRAME_SIZE
	.align		4
.L_1:
        /*000c*/ 	.byte	0x04, 0x11
        /*000e*/ 	.short	(.L_3 - .L_2)
	.align		4
.L_2:
        /*0010*/ 	.word	index@(_Z6MatAddPfS_S_)
        /*0014*/ 	.word	0x00000000


	//----- nvinfo : EIATTR_MIN_STACK_SIZE
	.align		4
.L_3:
        /*0018*/ 	.byte	0x04, 0x12
        /*001a*/ 	.short	(.L_5 - .L_4)
	.align		4
.L_4:
        /*001c*/ 	.word	index@(_Z6MatAddPfS_S_)
        /*0020*/ 	.word	0x00000000
.L_5:


//--------------------- .nv.compat                --------------------------
	.section	.nv.compat,"",@"SHT_CUDA_COMPAT_INFO"
	.align	4
        /*0000*/ 	.byte	0x02, 0x09, 0x00, 0x00, 0x02, 0x02, 0x01, 0x00, 0x02, 0x05, 0x05, 0x00, 0x03, 0x07, 0x01, 0x01
        /*0010*/ 	.byte	0x02, 0x03, 0x00, 0x00, 0x02, 0x06, 0x01, 0x00, 0x04, 0x0b, 0x08, 0x00, 0x09, 0x00, 0x00, 0x00
        /*0020*/ 	.byte	0x00, 0x00, 0x00, 0x00


//--------------------- .nv.info._Z6MatAddPfS_S_  --------------------------
	.section	.nv.info._Z6MatAddPfS_S_,"",@"SHT_CUDA_INFO"
	.sectionflags	@""
	.align	4


	//----- nvinfo : EIATTR_CUDA_API_VERSION
	.align		4
        /*0000*/ 	.byte	0x04, 0x37
        /*0002*/ 	.short	(.L_7 - .L_6)
.L_6:
        /*0004*/ 	.word	0x00000082


	//----- nvinfo : EIATTR_KPARAM_INFO
	.align		4
.L_7:
        /*0008*/ 	.byte	0x04, 0x17
        /*000a*/ 	.short	(.L_9 - .L_8)
.L_8:
        /*000c*/ 	.word	0x00000000
        /*0010*/ 	.short	0x0002
        /*0012*/ 	.short	0x0010
        /*0014*/ 	.byte	0x00, 0xf5, 0x21, 0x00


	//----- nvinfo : EIATTR_KPARAM_INFO
	.align		4
.L_9:
        /*0018*/ 	.byte	0x04, 0x17
        /*001a*/ 	.short	(.L_11 - .L_10)
.L_10:
        /*001c*/ 	.word	0x00000000
        /*0020*/ 	.short	0x0001
        /*0022*/ 	.short	0x0008
        /*0024*/ 	.byte	0x00, 0xf5, 0x21, 0x00


	//----- nvinfo : EIATTR_KPARAM_INFO
	.align		4
.L_11:
        /*0028*/ 	.byte	0x04, 0x17
        /*002a*/ 	.short	(.L_13 - .L_12)
.L_12:
        /*002c*/ 	.word	0x00000000
        /*0030*/ 	.short	0x0000
        /*0032*/ 	.short	0x0000
        /*0034*/ 	.byte	0x00, 0xf5, 0x21, 0x00


	//----- nvinfo : EIATTR_SPARSE_MMA_MASK
	.align		4
.L_13:
        /*0038*/ 	.byte	0x03, 0x50
        /*003a*/ 	.short	0x0000


	//----- nvinfo : EIATTR_MAXREG_COUNT
	.align		4
        /*003c*/ 	.byte	0x03, 0x1b
        /*003e*/ 	.short	0x00ff


	//----- nvinfo : EIATTR_MERCURY_ISA_VERSION
	.align		4
        /*0040*/ 	.byte	0x03, 0x5f
        /*0042*/ 	.short	0x0101


	//----- nvinfo : EIATTR_VRC_CTA_INIT_COUNT
	.align		4
        /*0044*/ 	.byte	0x02, 0x4a
	.zero		1
	.zero		1


	//----- nvinfo : EIATTR_EXIT_INSTR_OFFSETS
	.align		4
        /*0048*/ 	.byte	0x04, 0x1c
        /*004a*/ 	.short	(.L_15 - .L_14)


	//   ....[0]....
.L_14:
        /*004c*/ 	.word	0x00000100


	//----- nvinfo : EIATTR_CBANK_PARAM_SIZE
	.align		4
.L_15:
        /*0050*/ 	.byte	0x03, 0x19
        /*0052*/ 	.short	0x0018


	//----- nvinfo : EIATTR_PARAM_CBANK
	.align		4
        /*0054*/ 	.byte	0x04, 0x0a
        /*0056*/ 	.short	(.L_17 - .L_16)
	.align		4
.L_16:
        /*0058*/ 	.word	index@(.nv.constant0._Z6MatAddPfS_S_)
        /*005c*/ 	.short	0x0380
        /*005e*/ 	.short	0x0018


	//----- nvinfo : EIATTR_SW_WAR
	.align		4
.L_17:
        /*0060*/ 	.byte	0x04, 0x36
        /*0062*/ 	.short	(.L_19 - .L_18)
.L_18:
        /*0064*/ 	.word	0x00000008
.L_19:


//--------------------- .nv.callgraph             --------------------------
	.section	.nv.callgraph,"",@"SHT_CUDA_CALLGRAPH"
	.align	4
	.sectionentsize	8
	.align		4
        /*0000*/ 	.word	0x00000000
	.align		4
        /*0004*/ 	.word	0xffffffff
	.align		4
        /*0008*/ 	.word	0x00000000
	.align		4
        /*000c*/ 	.word	0xfffffffe
	.align		4
        /*0010*/ 	.word	0x00000000
	.align		4
        /*0014*/ 	.word	0xfffffffd
	.align		4
        /*0018*/ 	.word	0x00000000
	.align		4
        /*001c*/ 	.word	0xfffffffc


//--------------------- .text._Z6MatAddPfS_S_     --------------------------
	.section	.text._Z6MatAddPfS_S_,"ax",@progbits
	.align	128
        .global         _Z6MatAddPfS_S_
        .type           _Z6MatAddPfS_S_,@function
        .size           _Z6MatAddPfS_S_,(.L_x_1 - _Z6MatAddPfS_S_)
        .other          _Z6MatAddPfS_S_,@"STO_CUDA_ENTRY STV_DEFAULT"
_Z6MatAddPfS_S_:
.text._Z6MatAddPfS_S_:
[----:B------:R-:W-:Y:S01]  /*0000*/  LDC R1, c[0x0][0x37c] ;  /* 0x0000df00ff017b82 */ /* 0x000fe20000000800 */
[----:B------:R-:W0:Y:S07]  /*0010*/  S2R R0, SR_TID.X ;  /* 0x0000000000007919 */ /* 0x000e2e0000002100 */
[----:B------:R-:W0:Y:S01]  /*0020*/  S2UR UR6, SR_CTAID.X ;  /* 0x00000000000679c3 */ /* 0x000e220000002500 */
[----:B------:R-:W1:Y:S07]  /*0030*/  LDCU.64 UR4, c[0x0][0x358] ;  /* 0x00006b00ff0477ac */ /* 0x000e6e0008000a00 */
[----:B------:R-:W0:Y:S08]  /*0040*/  LDC R9, c[0x0][0x360] ;  /* 0x0000d800ff097b82 */ /* 0x000e300000000800 */
[----:B------:R-:W2:Y:S08]  /*0050*/  LDC.64 R2, c[0x0][0x380] ;  /* 0x0000e000ff027b82 */ /* 0x000eb00000000a00 */
[----:B------:R-:W3:Y:S01]  /*0060*/  LDC.64 R4, c[0x0][0x388] ;  /* 0x0000e200ff047b82 */ /* 0x000ee20000000a00 */
[----:B0-----:R-:W-:-:S07]  /*0070*/  IMAD R9, R9, UR6, R0 ;  /* 0x0000000609097c24 */ /* 0x001fce000f8e0200 */
[----:B------:R-:W0:Y:S01]  /*0080*/  LDC.64 R6, c[0x0][0x390] ;  /* 0x0000e400ff067b82 */ /* 0x000e220000000a00 */
[----:B--2---:R-:W-:-:S06]  /*0090*/  IMAD.WIDE R2, R9, 0x4, R2 ;  /* 0x0000000409027825 */ /* 0x004fcc00078e0202 */
[----:B-1----:R-:W2:Y:S01]  /*00a0*/  LDG.E R2, desc[UR4][R2.64] ;  /* 0x0000000402027981 */ /* 0x002ea2000c1e1900 */
[----:B---3--:R-:W-:-:S06]  /*00b0*/  IMAD.WIDE R4, R9, 0x4, R4 ;  /* 0x0000000409047825 */ /* 0x008fcc00078e0204 */
[----:B------:R-:W2:Y:S01]  /*00c0*/  LDG.E R5, desc[UR4][R4.64] ;  /* 0x0000000404057981 */ /* 0x000ea2000c1e1900 */
[----:B0-----:R-:W-:-:S04]  /*00d0*/  IMAD.WIDE R6, R9, 0x4, R6 ;  /* 0x0000000409067825 */ /* 0x001fc800078e0206 */
[----:B--2---:R-:W-:-:S05]  /*00e0*/  FFMA R9, R5, 2, R2 ;  /* 0x4000000005097823 */ /* 0x004fca0000000002 */
[----:B------:R-:W-:Y:S01]  /*00f0*/  STG.E desc[UR4][R6.64], R9 ;  /* 0x0000000906007986 */ /* 0x000fe2000c101904 */
[----:B------:R-:W-:Y:S05]  /*0100*/  EXIT ;  /* 0x000000000000794d */ /* 0x000fea0003800000 */
.L_x_0:
[----:B------:R-:W-:-:S00]  /*0110*/  BRA `(.L_x_0) ;  /* 0xfffffffc00fc7947 */ /* 0x000fc0000383ffff */
[----:B------:R-:W-:-:S00]  /*0120*/  NOP ;  /* 0x0000000000007918 */ /* 0x000fc00000000000 */
        /* <DEDUP_REMOVED lines=13> */
.L_x_1:


//--------------------- .nv.shared.reserved.0     --------------------------
	.section	.nv.shared.reserved.0,"aw",@nobits
	.weak		__nv_reservedSMEM_offset_0_alias
	.size		__nv_reservedSMEM_offset_0_alias, 0, 64
	.other		__nv_reservedSMEM_offset_0_alias,@"STO_CUDA_RESERVED_SHARED STV_DEFAULT"
__nv_reservedSMEM_offset_0_alias:
	.zero		0
	.zero		64


//--------------------- .nv.constant0._Z6MatAddPfS_S_ --------------------------
	.section	.nv.constant0._Z6MatAddPfS_S_,"a",@progbits
	.sectionflags	@""
	.align	4
.nv.constant0._Z6MatAddPfS_S_:
	.zero		920


//--------------------- SYMBOLS --------------------------

	.type		.nv.reservedSmem.offset0,@object
	.size		.nv.reservedSmem.offset0,0x4
